//
// Generated by NVIDIA NVVM Compiler
//
// Compiler Build ID: CL-36424714
// Cuda compilation tools, release 13.0, V13.0.88
// Based on NVVM 20.0.0
//

.version 9.0
.target sm_100
.address_size 64

	// .globl	_Z9reductionPfS_j
// _ZZ9reductionPfS_jE10partialSum has been demoted

.visible .entry _Z9reductionPfS_j(
	.param .u64 .ptr .align 1 _Z9reductionPfS_j_param_0,
	.param .u64 .ptr .align 1 _Z9reductionPfS_j_param_1,
	.param .u32 _Z9reductionPfS_j_param_2
)
{
	.reg .pred 	%p<6>;
	.reg .b32 	%r<23>;
	.reg .b32 	%f<7>;
	.reg .b64 	%rd<11>;
	// demoted variable
	.shared .align 4 .b8 _ZZ9reductionPfS_jE10partialSum[4096];
	ld.param.u64 	%rd2, [_Z9reductionPfS_j_param_0];
	ld.param.u64 	%rd3, [_Z9reductionPfS_j_param_1];
	ld.param.u32 	%r9, [_Z9reductionPfS_j_param_2];
	cvta.to.global.u64 	%rd1, %rd3;
	mov.u32 	%r1, %tid.x;
	mov.u32 	%r2, %ctaid.x;
	mov.u32 	%r22, %ntid.x;
	mul.lo.s32 	%r10, %r2, %r22;
	shl.b32 	%r11, %r10, 1;
	add.s32 	%r4, %r11, %r1;
	setp.ge.u32 	%p1, %r4, %r9;
	shl.b32 	%r12, %r1, 2;
	mov.u32 	%r13, _ZZ9reductionPfS_jE10partialSum;
	add.s32 	%r5, %r13, %r12;
	@%p1 bra 	$L__BB0_2;
	mul.wide.u32 	%rd4, %r4, 4;
	add.s64 	%rd5, %rd1, %rd4;
	ld.global.f32 	%f1, [%rd5];
	st.shared.f32 	[%r5], %f1;
	bra.uni 	$L__BB0_3;
$L__BB0_2:
	mov.b32 	%r14, 0;
	st.shared.u32 	[%r5], %r14;
$L__BB0_3:
	add.s32 	%r6, %r4, %r22;
	setp.ge.u32 	%p2, %r6, %r9;
	@%p2 bra 	$L__BB0_5;
	mul.wide.u32 	%rd6, %r6, 4;
	add.s64 	%rd7, %rd1, %rd6;
	ld.global.f32 	%f2, [%rd7];
	shl.b32 	%r18, %r22, 2;
	add.s32 	%r19, %r5, %r18;
	st.shared.f32 	[%r19], %f2;
	bra.uni 	$L__BB0_6;
$L__BB0_5:
	shl.b32 	%r15, %r22, 2;
	add.s32 	%r16, %r5, %r15;
	mov.b32 	%r17, 0;
	st.shared.u32 	[%r16], %r17;
$L__BB0_6:
	bar.sync 	0;
	setp.ge.u32 	%p3, %r1, %r22;
	@%p3 bra 	$L__BB0_8;
	shl.b32 	%r20, %r22, 2;
	add.s32 	%r21, %r5, %r20;
	ld.shared.f32 	%f3, [%r21];
	ld.shared.f32 	%f4, [%r5];
	add.f32 	%f5, %f3, %f4;
	st.shared.f32 	[%r5], %f5;
$L__BB0_8:
	shr.u32 	%r8, %r22, 1;
	setp.gt.u32 	%p4, %r22, 1;
	mov.u32 	%r22, %r8;
	@%p4 bra 	$L__BB0_6;
	setp.ne.s32 	%p5, %r1, 0;
	@%p5 bra 	$L__BB0_11;
	ld.shared.f32 	%f6, [_ZZ9reductionPfS_jE10partialSum];
	cvta.to.global.u64 	%rd8, %rd2;
	mul.wide.u32 	%rd9, %r2, 4;
	add.s64 	%rd10, %rd8, %rd9;
	st.global.f32 	[%rd10], %f6;
$L__BB0_11:
	ret;

}


// ===== COMPILED SASS (sm_100) =====

	.target	sm_100

	.elftype	@"ET_EXEC"


//--------------------- .note.nv.tkinfo           --------------------------
	.section	.note.nv.tkinfo,"",@"SHT_NOTE"
	.sectionflags	@"SHF_NOTE_NV_TKINFO"
	.tkinfo
        /*0018*/ 	.word	0x00000002
        /*0030*/ 	.string	""
        /*0030*/ 	.string	"ptxas"
        /*0030*/ 	.string	"Cuda compilation tools, release 13.0, V13.0.88"
        /*0030*/ 	.string	"Build cuda_13.0.r13.0/compiler.36424714_0"
        /*0030*/ 	.string	"-arch sm_100 -m 64 "



//--------------------- .note.nv.cuinfo           --------------------------
	.section	.note.nv.cuinfo,"",@"SHT_NOTE"
	.sectionflags	@"SHF_NOTE_NV_CUINFO"
        /*0018*/ 	.short	0x0002
        /*001a*/ 	.short	0x0064
        /*001c*/ 	.short	0x0082
	.zero		2


//--------------------- .nv.info                  --------------------------
	.section	.nv.info,"",@"SHT_CUDA_INFO"
	.align	4


	//----- nvinfo : EIATTR_REGCOUNT
	.align		4
        /*0000*/ 	.byte	0x04, 0x2f
        /*0002*/ 	.short	(.L_1 - .L_0)
	.align		4
.L_0:
        /*0004*/ 	.word	index@(_Z9reductionPfS_j)
        /*0008*/ 	.word	0x0000000c


	//----- nvinfo : EIATTR_FRAME_SIZE
	.align		4
.L_1:
        /*000c*/ 	.byte	0x04, 0x11
        /*000e*/ 	.short	(.L_3 - .L_2)
	.align		4
.L_2:
        /*0010*/ 	.word	index@(_Z9reductionPfS_j)
        /*0014*/ 	.word	0x00000000


	//----- nvinfo : EIATTR_MIN_STACK_SIZE
	.align		4
.L_3:
        /*0018*/ 	.byte	0x04, 0x12
        /*001a*/ 	.short	(.L_5 - .L_4)
	.align		4
.L_4:
        /*001c*/ 	.word	index@(_Z9reductionPfS_j)
        /*0020*/ 	.word	0x00000000
.L_5:


//--------------------- .nv.compat                --------------------------
	.section	.nv.compat,"",@"SHT_CUDA_COMPAT_INFO"
	.align	4
        /*0000*/ 	.byte	0x02, 0x09, 0x00, 0x00, 0x02, 0x02, 0x01, 0x00, 0x02, 0x05, 0x05, 0x00, 0x03, 0x07, 0x01, 0x01
        /*0010*/ 	.byte	0x02, 0x03, 0x00, 0x00, 0x02, 0x06, 0x01, 0x00, 0x04, 0x0b, 0x08, 0x00, 0x09, 0x00, 0x00, 0x00
        /*0020*/ 	.byte	0x00, 0x00, 0x00, 0x00


//--------------------- .nv.info._Z9reductionPfS_j --------------------------
	.section	.nv.info._Z9reductionPfS_j,"",@"SHT_CUDA_INFO"
	.sectionflags	@""
	.align	4


	//----- nvinfo : EIATTR_CUDA_API_VERSION
	.align		4
        /*0000*/ 	.byte	0x04, 0x37
        /*0002*/ 	.short	(.L_7 - .L_6)
.L_6:
        /*0004*/ 	.word	0x00000082


	//----- nvinfo : EIATTR_KPARAM_INFO
	.align		4
.L_7:
        /*0008*/ 	.byte	0x04, 0x17
        /*000a*/ 	.short	(.L_9 - .L_8)
.L_8:
        /*000c*/ 	.word	0x00000000
        /*0010*/ 	.short	0x0002
        /*0012*/ 	.short	0x0010
        /*0014*/ 	.byte	0x00, 0xf0, 0x11, 0x00


	//----- nvinfo : EIATTR_KPARAM_INFO
	.align		4
.L_9:
        /*0018*/ 	.byte	0x04, 0x17
        /*001a*/ 	.short	(.L_11 - .L_10)
.L_10:
        /*001c*/ 	.word	0x00000000
        /*0020*/ 	.short	0x0001
        /*0022*/ 	.short	0x0008
        /*0024*/ 	.byte	0x00, 0xf5, 0x21, 0x00


	//----- nvinfo : EIATTR_KPARAM_INFO
	.align		4
.L_11:
        /*0028*/ 	.byte	0x04, 0x17
        /*002a*/ 	.short	(.L_13 - .L_12)
.L_12:
        /*002c*/ 	.word	0x00000000
        /*0030*/ 	.short	0x0000
        /*0032*/ 	.short	0x0000
        /*0034*/ 	.byte	0x00, 0xf5, 0x21, 0x00


	//----- nvinfo : EIATTR_SPARSE_MMA_MASK
	.align		4
.L_13:
        /*0038*/ 	.byte	0x03, 0x50
        /*003a*/ 	.short	0x0000


	//----- nvinfo : EIATTR_MAXREG_COUNT
	.align		4
        /*003c*/ 	.byte	0x03, 0x1b
        /*003e*/ 	.short	0x00ff


	//----- nvinfo : EIATTR_NUM_BARRIERS
	.align		4
        /*0040*/ 	.byte	0x02, 0x4c
        /*0042*/ 	.byte	0x01
	.zero		1


	//----- nvinfo : EIATTR_MERCURY_ISA_VERSION
	.align		4
        /*0044*/ 	.byte	0x03, 0x5f
        /*0046*/ 	.short	0x0101


	//----- nvinfo : EIATTR_VRC_CTA_INIT_COUNT
	.align		4
        /*0048*/ 	.byte	0x02, 0x4a
	.zero		1
	.zero		1


	//----- nvinfo : EIATTR_EXIT_INSTR_OFFSETS
	.align		4
        /*004c*/ 	.byte	0x04, 0x1c
        /*004e*/ 	.short	(.L_15 - .L_14)


	//   ....[0]....
.L_14:
        /*0050*/ 	.word	0x000002b0


	//   ....[1]....
        /*0054*/ 	.word	0x00000330


	//----- nvinfo : EIATTR_CRS_STACK_SIZE
	.align		4
.L_15:
        /*0058*/ 	.byte	0x04, 0x1e
        /*005a*/ 	.short	(.L_17 - .L_16)
.L_16:
        /*005c*/ 	.word	0x00000000


	//----- nvinfo : EIATTR_CBANK_PARAM_SIZE
	.align		4
.L_17:
        /*0060*/ 	.byte	0x03, 0x19
        /*0062*/ 	.short	0x0014


	//----- nvinfo : EIATTR_PARAM_CBANK
	.align		4
        /*0064*/ 	.byte	0x04, 0x0a
        /*0066*/ 	.short	(.L_19 - .L_18)
	.align		4
.L_18:
        /*0068*/ 	.word	index@(.nv.constant0._Z9reductionPfS_j)
        /*006c*/ 	.short	0x0380
        /*006e*/ 	.short	0x0014


	//----- nvinfo : EIATTR_SW_WAR
	.align		4
.L_19:
        /*0070*/ 	.byte	0x04, 0x36
        /*0072*/ 	.short	(.L_21 - .L_20)
.L_20:
        /*0074*/ 	.word	0x00000008
.L_21:


//--------------------- .nv.callgraph             --------------------------
	.section	.nv.callgraph,"",@"SHT_CUDA_CALLGRAPH"
	.align	4
	.sectionentsize	8
	.align		4
        /*0000*/ 	.word	0x00000000
	.align		4
        /*0004*/ 	.word	0xffffffff
	.align		4
        /*0008*/ 	.word	0x00000000
	.align		4
        /*000c*/ 	.word	0xfffffffe
	.align		4
        /*0010*/ 	.word	0x00000000
	.align		4
        /*0014*/ 	.word	0xfffffffd
	.align		4
        /*0018*/ 	.word	0x00000000
	.align		4
        /*001c*/ 	.word	0xfffffffc


//--------------------- .text._Z9reductionPfS_j   --------------------------
	.section	.text._Z9reductionPfS_j,"ax",@progbits
	.align	128
        .global         _Z9reductionPfS_j
        .type           _Z9reductionPfS_j,@function
        .size           _Z9reductionPfS_j,(.L_x_4 - _Z9reductionPfS_j)
        .other          _Z9reductionPfS_j,@"STO_CUDA_ENTRY STV_DEFAULT"
_Z9reductionPfS_j:
.text._Z9reductionPfS_j:
[----:B------:R-:W-:Y:S01]  /*0000*/  LDC R1, c[0x0][0x37c] ;  /* 0x0000df00ff017b82 */ /* 0x000fe20000000800 */
[----:B------:R-:W0:Y:S01]  /*0010*/  S2R R9, SR_CTAID.X ;  /* 0x0000000000097919 */ /* 0x000e220000002500 */
[----:B------:R-:W0:Y:S01]  /*0020*/  LDCU UR8, c[0x0][0x360] ;  /* 0x00006c00ff0877ac */ /* 0x000e220008000800 */
[----:B------:R-:W1:Y:S01]  /*0030*/  S2R R4, SR_TID.X ;  /* 0x0000000000047919 */ /* 0x000e620000002100 */
[----:B------:R-:W2:Y:S01]  /*0040*/  LDCU UR9, c[0x0][0x390] ;  /* 0x00007200ff0977ac */ /* 0x000ea20008000800 */
[----:B------:R-:W3:Y:S01]  /*0050*/  LDCU.64 UR6, c[0x0][0x358] ;  /* 0x00006b00ff0677ac */ /* 0x000ee20008000a00 */
[----:B0-----:R-:W-:-:S04]  /*0060*/  IMAD R0, R9, UR8, RZ ;  /* 0x0000000809007c24 */ /* 0x001fc8000f8e02ff */
[----:B-1----:R-:W-:-:S05]  /*0070*/  IMAD R5, R0, 0x2, R4 ;  /* 0x0000000200057824 */ /* 0x002fca00078e0204 */
[----:B--2---:R-:W-:-:S13]  /*0080*/  ISETP.GE.U32.AND P0, PT, R5, UR9, PT ;  /* 0x0000000905007c0c */ /* 0x004fda000bf06070 */
[----:B------:R-:W0:Y:S02]  /*0090*/  @!P0 LDC.64 R2, c[0x0][0x388] ;  /* 0x0000e200ff028b82 */ /* 0x000e240000000a00 */
[----:B0-----:R-:W-:-:S06]  /*00a0*/  @!P0 IMAD.WIDE.U32 R2, R5, 0x4, R2 ;  /* 0x0000000405028825 */ /* 0x001fcc00078e0002 */
[----:B---3--:R-:W2:Y:S01]  /*00b0*/  @!P0 LDG.E R3, desc[UR6][R2.64] ;  /* 0x0000000602038981 */ /* 0x008ea2000c1e1900 */
[----:B------:R-:W0:Y:S01]  /*00c0*/  S2UR UR5, SR_CgaCtaId ;  /* 0x00000000000579c3 */ /* 0x000e220000008800 */
[----:B------:R-:W-:Y:S01]  /*00d0*/  UMOV UR4, 0x400 ;  /* 0x0000040000047882 */ /* 0x000fe20000000000 */
[----:B------:R-:W-:Y:S01]  /*00e0*/  IMAD.U32 R7, RZ, RZ, UR8 ;  /* 0x00000008ff077e24 */ /* 0x000fe2000f8e00ff */
[----:B------:R-:W-:Y:S04]  /*00f0*/  BSSY.RECONVERGENT B0, `(.L_x_0) ;  /* 0x0000010000007945 */ /* 0x000fe80003800200 */
[----:B------:R-:W-:Y:S01]  /*0100*/  IADD3 R5, PT, PT, R5, R7, RZ ;  /* 0x0000000705057210 */ /* 0x000fe20007ffe0ff */
[----:B0-----:R-:W-:-:S06]  /*0110*/  ULEA UR4, UR5, UR4, 0x18 ;  /* 0x0000000405047291 */ /* 0x001fcc000f8ec0ff */
[----:B------:R-:W-:-:S05]  /*0120*/  LEA R0, R4, UR4, 0x2 ;  /* 0x0000000404007c11 */ /* 0x000fca000f8e10ff */
[----:B--2---:R0:W-:Y:S04]  /*0130*/  @!P0 STS [R0], R3 ;  /* 0x0000000300008388 */ /* 0x0041e80000000800 */
[----:B------:R0:W-:Y:S01]  /*0140*/  @P0 STS [R0], RZ ;  /* 0x000000ff00000388 */ /* 0x0001e20000000800 */
[----:B------:R-:W-:-:S13]  /*0150*/  ISETP.GE.U32.AND P0, PT, R5, UR9, PT ;  /* 0x0000000905007c0c */ /* 0x000fda000bf06070 */
[----:B0-----:R-:W-:Y:S05]  /*0160*/  @P0 BRA `(.L_x_1) ;  /* 0x0000000000180947 */ /* 0x001fea0003800000 */
[----:B------:R-:W0:Y:S02]  /*0170*/  LDC.64 R2, c[0x0][0x388] ;  /* 0x0000e200ff027b82 */ /* 0x000e240000000a00 */
[----:B0-----:R-:W-:-:S06]  /*0180*/  IMAD.WIDE.U32 R2, R5, 0x4, R2 ;  /* 0x0000000405027825 */ /* 0x001fcc00078e0002 */
[----:B------:R-:W2:Y:S01]  /*0190*/  LDG.E R2, desc[UR6][R2.64] ;  /* 0x0000000602027981 */ /* 0x000ea2000c1e1900 */
[----:B------:R-:W-:-:S05]  /*01a0*/  IMAD R5, R7, 0x4, R0 ;  /* 0x0000000407057824 */ /* 0x000fca00078e0200 */
[----:B--2---:R1:W-:Y:S01]  /*01b0*/  STS [R5], R2 ;  /* 0x0000000205007388 */ /* 0x0043e20000000800 */
[----:B------:R-:W-:Y:S05]  /*01c0*/  BRA `(.L_x_2) ;  /* 0x0000000000087947 */ /* 0x000fea0003800000 */
.L_x_1:
[----:B------:R-:W-:-:S05]  /*01d0*/  LEA R2, R7, R0, 0x2 ;  /* 0x0000000007027211 */ /* 0x000fca00078e10ff */
[----:B------:R0:W-:Y:S02]  /*01e0*/  STS [R2], RZ ;  /* 0x000000ff02007388 */ /* 0x0001e40000000800 */
.L_x_2:
[----:B------:R-:W-:Y:S05]  /*01f0*/  BSYNC.RECONVERGENT B0 ;  /* 0x0000000000007941 */ /* 0x000fea0003800200 */
.L_x_0:
[----:B------:R-:W-:Y:S01]  /*0200*/  BAR.SYNC.DEFER_BLOCKING 0x0 ;  /* 0x0000000000007b1d */ /* 0x000fe20000010000 */
[----:B------:R-:W-:-:S13]  /*0210*/  ISETP.GE.U32.AND P0, PT, R4, R7, PT ;  /* 0x000000070400720c */ /* 0x000fda0003f06070 */
[----:B01----:R-:W-:Y:S01]  /*0220*/  @!P0 IMAD R2, R7, 0x4, R0 ;  /* 0x0000000407028824 */ /* 0x003fe200078e0200 */
[----:B------:R-:W-:Y:S05]  /*0230*/  @!P0 LDS R3, [R0] ;  /* 0x0000000000038984 */ /* 0x000fea0000000800 */
[----:B------:R-:W0:Y:S02]  /*0240*/  @!P0 LDS R2, [R2] ;  /* 0x0000000002028984 */ /* 0x000e240000000800 */
[----:B0-----:R-:W-:-:S05]  /*0250*/  @!P0 FADD R3, R2, R3 ;  /* 0x0000000302038221 */ /* 0x001fca0000000000 */
[----:B------:R2:W-:Y:S01]  /*0260*/  @!P0 STS [R0], R3 ;  /* 0x0000000300008388 */ /* 0x0005e20000000800 */
[----:B------:R-:W-:Y:S02]  /*0270*/  ISETP.GT.U32.AND P0, PT, R7, 0x1, PT ;  /* 0x000000010700780c */ /* 0x000fe40003f04070 */
[----:B------:R-:W-:-:S11]  /*0280*/  SHF.R.U32.HI R7, RZ, 0x1, R7 ;  /* 0x00000001ff077819 */ /* 0x000fd60000011607 */
[----:B--2---:R-:W-:Y:S05]  /*0290*/  @P0 BRA `(.L_x_0) ;  /* 0xfffffffc00d80947 */ /* 0x004fea000383ffff */
[----:B------:R-:W-:-:S13]  /*02a0*/  ISETP.NE.AND P0, PT, R4, RZ, PT ;  /* 0x000000ff0400720c */ /* 0x000fda0003f05270 */
[----:B------:R-:W-:Y:S05]  /*02b0*/  @P0 EXIT ;  /* 0x000000000000094d */ /* 0x000fea0003800000 */
[----:B------:R-:W0:Y:S01]  /*02c0*/  S2UR UR5, SR_CgaCtaId ;  /* 0x00000000000579c3 */ /* 0x000e220000008800 */
[----:B------:R-:W-:-:S07]  /*02d0*/  UMOV UR4, 0x400 ;  /* 0x0000040000047882 */ /* 0x000fce0000000000 */
[----:B------:R-:W1:Y:S01]  /*02e0*/  LDC.64 R2, c[0x0][0x380] ;  /* 0x0000e000ff027b82 */ /* 0x000e620000000a00 */
[----:B0-----:R-:W-:Y:S01]  /*02f0*/  ULEA UR4, UR5, UR4, 0x18 ;  /* 0x0000000405047291 */ /* 0x001fe2000f8ec0ff */
[----:B-1----:R-:W-:-:S08]  /*0300*/  IMAD.WIDE.U32 R2, R9, 0x4, R2 ;  /* 0x0000000409027825 */ /* 0x002fd000078e0002 */
[----:B------:R-:W0:Y:S04]  /*0310*/  LDS R5, [UR4] ;  /* 0x00000004ff057984 */ /* 0x000e280008000800 */
[----:B0-----:R-:W-:Y:S01]  /*0320*/  STG.E desc[UR6][R2.64], R5 ;  /* 0x0000000502007986 */ /* 0x001fe2000c101906 */
[----:B------:R-:W-:Y:S05]  /*0330*/  EXIT ;  /* 0x000000000000794d */ /* 0x000fea0003800000 */
.L_x_3:
[----:B------:R-:W-:-:S00]  /*0340*/  BRA `(.L_x_3) ;  /* 0xfffffffc00fc7947 */ /* 0x000fc0000383ffff */
[----:B------:R-:W-:-:S00]  /*0350*/  NOP ;  /* 0x0000000000007918 */ /* 0x000fc00000000000 */
        /* <DEDUP_REMOVED lines=10> */
.L_x_4:


//--------------------- .nv.shared._Z9reductionPfS_j --------------------------
	.section	.nv.shared._Z9reductionPfS_j,"aw",@nobits
	.sectionflags	@""
	.align	4
.nv.shared._Z9reductionPfS_j:
	.zero		5120


//--------------------- .nv.shared.reserved.0     --------------------------
	.section	.nv.shared.reserved.0,"aw",@nobits
	.weak		__nv_reservedSMEM_offset_0_alias
	.size		__nv_reservedSMEM_offset_0_alias, 0, 64
	.other		__nv_reservedSMEM_offset_0_alias,@"STO_CUDA_RESERVED_SHARED STV_DEFAULT"
__nv_reservedSMEM_offset_0_alias:
	.zero		0
	.zero		64


//--------------------- .nv.constant0._Z9reductionPfS_j --------------------------
	.section	.nv.constant0._Z9reductionPfS_j,"a",@progbits
	.sectionflags	@""
	.align	4
.nv.constant0._Z9reductionPfS_j:
	.zero		916


//--------------------- SYMBOLS --------------------------

	.type		.nv.reservedSmem.offset0,@object
	.size		.nv.reservedSmem.offset0,0x4
	.type		.nv.reservedSmem.cap,@object
	.size		.nv.reservedSmem.cap,0x4
